	.headerflags	@"EF_CUDA_TEXMODE_UNIFIED EF_CUDA_64BIT_ADDRESS EF_CUDA_ACCELERATORS EF_CUDA_SM90 EF_CUDA_VIRTUAL_SM(EF_CUDA_SM90)"
	.elftype	@"ET_EXEC"


//--------------------- .nv.info                  --------------------------
	.section	.nv.info,"",@"SHT_CUDA_INFO"
	.align	4


	//----- nvinfo : EIATTR_REGCOUNT
	.align		4
        /*0000*/ 	.byte	0x04, 0x2f
        /*0002*/ 	.short	(.L_2 - .L_1)
	.align		4
.L_1:
        /*0004*/ 	.word	index@(triton_poi_fused_native_group_norm_0)
        /*0008*/ 	.word	0x00000010


	//----- nvinfo : EIATTR_MIN_STACK_SIZE
	.align		4
.L_2:
        /*000c*/ 	.byte	0x04, 0x12
        /*000e*/ 	.short	(.L_4 - .L_3)
	.align		4
.L_3:
        /*0010*/ 	.word	index@(triton_poi_fused_native_group_norm_0)
        /*0014*/ 	.word	0x00000000


	//----- nvinfo : EIATTR_FRAME_SIZE
	.align		4
.L_4:
        /*0018*/ 	.byte	0x04, 0x11
        /*001a*/ 	.short	(.L_6 - .L_5)
	.align		4
.L_5:
        /*001c*/ 	.word	index@(triton_poi_fused_native_group_norm_0)
        /*0020*/ 	.word	0x00000000


	//----- nvinfo : EIATTR_MIN_STACK_SIZE
	.align		4
.L_6:
        /*0024*/ 	.byte	0x04, 0x12
        /*0026*/ 	.short	(.L_8 - .L_7)
	.align		4
.L_7:
        /*0028*/ 	.word	index@(triton_poi_fused_native_group_norm_0)
        /*002c*/ 	.word	0x00000000
.L_8:


//--------------------- .nv.info.triton_poi_fused_native_group_norm_0 --------------------------
	.section	.nv.info.triton_poi_fused_native_group_norm_0,"",@"SHT_CUDA_INFO"
	.sectionflags	@""
	.align	4


	//----- nvinfo : EIATTR_CUDA_API_VERSION
	.align		4
        /*0000*/ 	.byte	0x04, 0x37
        /*0002*/ 	.short	(.L_10 - .L_9)
.L_9:
        /*0004*/ 	.word	0x0000007c


	//----- nvinfo : EIATTR_KPARAM_INFO
	.align		4
.L_10:
        /*0008*/ 	.byte	0x04, 0x17
        /*000a*/ 	.short	(.L_12 - .L_11)
.L_11:
        /*000c*/ 	.word	0x00000000
        /*0010*/ 	.short	0x0003
        /*0012*/ 	.short	0x0018
        /*0014*/ 	.byte	0x00, 0xf0, 0x11, 0x00


	//----- nvinfo : EIATTR_KPARAM_INFO
	.align		4
.L_12:
        /*0018*/ 	.byte	0x04, 0x17
        /*001a*/ 	.short	(.L_14 - .L_13)
.L_13:
        /*001c*/ 	.word	0x00000000
        /*0020*/ 	.short	0x0002
        /*0022*/ 	.short	0x0010
        /*0024*/ 	.byte	0x00, 0xf4, 0x21, 0x00


	//----- nvinfo : EIATTR_KPARAM_INFO
	.align		4
.L_14:
        /*0028*/ 	.byte	0x04, 0x17
        /*002a*/ 	.short	(.L_16 - .L_15)
.L_15:
        /*002c*/ 	.word	0x00000000
        /*0030*/ 	.short	0x0001
        /*0032*/ 	.short	0x0008
        /*0034*/ 	.byte	0x00, 0xf4, 0x21, 0x00


	//----- nvinfo : EIATTR_KPARAM_INFO
	.align		4
.L_16:
        /*0038*/ 	.byte	0x04, 0x17
        /*003a*/ 	.short	(.L_18 - .L_17)
.L_17:
        /*003c*/ 	.word	0x00000000
        /*0040*/ 	.short	0x0000
        /*0042*/ 	.short	0x0000
        /*0044*/ 	.byte	0x00, 0xf4, 0x21, 0x00


	//----- nvinfo : EIATTR_SPARSE_MMA_MASK
	.align		4
.L_18:
        /*0048*/ 	.byte	0x03, 0x50
        /*004a*/ 	.short	0x0000


	//----- nvinfo : EIATTR_MAXREG_COUNT
	.align		4
        /*004c*/ 	.byte	0x03, 0x1b
        /*004e*/ 	.short	0x00ff


	//----- nvinfo : EIATTR_EXIT_INSTR_OFFSETS
	.align		4
        /*0050*/ 	.byte	0x04, 0x1c
        /*0052*/ 	.short	(.L_20 - .L_19)


	//   ....[0]....
.L_19:
        /*0054*/ 	.word	0x00000250


	//   ....[1]....
        /*0058*/ 	.word	0x00000290


	//----- nvinfo : EIATTR_REQNTID
	.align		4
.L_20:
        /*005c*/ 	.byte	0x04, 0x10
        /*005e*/ 	.short	(.L_22 - .L_21)
.L_21:
        /*0060*/ 	.word	0x00000020
        /*0064*/ 	.word	0x00000001
        /*0068*/ 	.word	0x00000001


	//----- nvinfo : EIATTR_CBANK_PARAM_SIZE
	.align		4
.L_22:
        /*006c*/ 	.byte	0x03, 0x19
        /*006e*/ 	.short	0x001c


	//----- nvinfo : EIATTR_PARAM_CBANK
	.align		4
        /*0070*/ 	.byte	0x04, 0x0a
        /*0072*/ 	.short	(.L_24 - .L_23)
	.align		4
.L_23:
        /*0074*/ 	.word	index@(.nv.constant0.triton_poi_fused_native_group_norm_0)
        /*0078*/ 	.short	0x0210
        /*007a*/ 	.short	0x001c


	//----- nvinfo : EIATTR_SW_WAR
	.align		4
.L_24:
        /*007c*/ 	.byte	0x04, 0x36
        /*007e*/ 	.short	(.L_26 - .L_25)
.L_25:
        /*0080*/ 	.word	0x00000008
.L_26:


//--------------------- .nv.callgraph             --------------------------
	.section	.nv.callgraph,"",@"SHT_CUDA_CALLGRAPH"
	.align	4
	.sectionentsize	8
	.align		4
        /*0000*/ 	.word	0x00000000
	.align		4
        /*0004*/ 	.word	0xffffffff
	.align		4
        /*0008*/ 	.word	0x00000000
	.align		4
        /*000c*/ 	.word	0xfffffffe
	.align		4
        /*0010*/ 	.word	0x00000000
	.align		4
        /*0014*/ 	.word	0xfffffffd
	.align		4
        /*0018*/ 	.word	0x00000000
	.align		4
        /*001c*/ 	.word	0xfffffffc


//--------------------- .nv.constant4             --------------------------
	.section	.nv.constant4,"a",@progbits
	.align	8
	.align		8
.nv.constant4:
        /*0000*/ 	.dword	_$_str


//--------------------- .text.triton_poi_fused_native_group_norm_0 --------------------------
	.section	.text.triton_poi_fused_native_group_norm_0,"ax",@progbits
	.align	128
        .global         triton_poi_fused_native_group_norm_0
        .type           triton_poi_fused_native_group_norm_0,@function
        .size           triton_poi_fused_native_group_norm_0,(.L_x_1 - triton_poi_fused_native_group_norm_0)
        .other          triton_poi_fused_native_group_norm_0,@"STO_CUDA_ENTRY STV_DEFAULT"
triton_poi_fused_native_group_norm_0:
.text.triton_poi_fused_native_group_norm_0:
[----:B------:R-:W0:Y:S02]  /*0000*/  LDC R1, c[0x0][0x28] ;  /* 0x00000a00ff017b82 */ /* 0x000e240000000800 */
[----:B------:R-:W1:Y:S01]  /*0010*/  S2R R10, SR_TID.X ;  /* 0x00000000000a7919 */ /* 0x000e620000002100 */
[----:B------:R-:W2:Y:S01]  /*0020*/  LDC.64 R2, c[0x0][0x210] ;  /* 0x00008400ff027b82 */ /* 0x000ea20000000a00 */
[----:B------:R-:W-:Y:S01]  /*0030*/  CS2R R6, SRZ ;  /* 0x0000000000067805 */ /* 0x000fe2000001ff00 */
[----:B------:R-:W-:Y:S01]  /*0040*/  ULDC.64 UR4, c[0x0][0x208] ;  /* 0x0000820000047ab9 */ /* 0x000fe20000000a00 */
[----:B------:R-:W3:Y:S01]  /*0050*/  S2R R9, SR_CTAID.X ;  /* 0x0000000000097919 */ /* 0x000ee20000002500 */
[----:B------:R-:W-:Y:S02]  /*0060*/  MOV R8, RZ ;  /* 0x000000ff00087202 */ /* 0x000fe40000000f00 */
[----:B-1----:R-:W-:-:S04]  /*0070*/  LOP3.LUT R0, R10, 0xf, RZ, 0xc0, !PT ;  /* 0x0000000f0a007812 */ /* 0x002fc800078ec0ff */
[----:B---3--:R-:W-:Y:S01]  /*0080*/  LEA R9, R9, R0, 0x4 ;  /* 0x0000000009097211 */ /* 0x008fe200078e20ff */
[----:B------:R-:W-:-:S03]  /*0090*/  HFMA2.MMA R0, -RZ, RZ, 0, 0 ;  /* 0x00000000ff007435 */ /* 0x000fc600000001ff */
[C---:B------:R-:W-:Y:S02]  /*00a0*/  ISETP.GE.AND P0, PT, R9.reuse, 0x10, PT ;  /* 0x000000100900780c */ /* 0x040fe40003f06270 */
[----:B------:R-:W-:-:S05]  /*00b0*/  SHF.L.U32 R5, R9, 0x2, RZ ;  /* 0x0000000209057819 */ /* 0x000fca00000006ff */
[----:B--2---:R-:W-:-:S06]  /*00c0*/  IMAD.WIDE R2, R5, 0x4, R2 ;  /* 0x0000000405027825 */ /* 0x004fcc00078e0202 */
[----:B------:R-:W2:Y:S04]  /*00d0*/  @!P0 LDG.E.EL R0, desc[UR4][R2.64] ;  /* 0x0000000402008981 */ /* 0x000ea8000c2e1900 */
[----:B------:R-:W2:Y:S04]  /*00e0*/  @!P0 LDG.E.EL R7, desc[UR4][R2.64+0x4] ;  /* 0x0000040402078981 */ /* 0x000ea8000c2e1900 */
[----:B------:R-:W3:Y:S04]  /*00f0*/  @!P0 LDG.E.EL R6, desc[UR4][R2.64+0x8] ;  /* 0x0000080402068981 */ /* 0x000ee8000c2e1900 */
[----:B------:R-:W4:Y:S01]  /*0100*/  @!P0 LDG.E.EL R8, desc[UR4][R2.64+0xc] ;  /* 0x00000c0402088981 */ /* 0x000f22000c2e1900 */
[----:B------:R-:W-:-:S04]  /*0110*/  LOP3.LUT P0, RZ, R10, 0x10, RZ, 0xc0, !PT ;  /* 0x000000100aff7812 */ /* 0x000fc8000780c0ff */
[----:B------:R-:W-:Y:S01]  /*0120*/  ISETP.LT.AND P0, PT, R9, 0x10, !P0 ;  /* 0x000000100900780c */ /* 0x000fe20004701270 */
[----:B--2---:R-:W-:-:S04]  /*0130*/  FADD R5, R7, R0 ;  /* 0x0000000007057221 */ /* 0x004fc80000000000 */
[----:B---3--:R-:W-:Y:S02]  /*0140*/  FADD R11, R5, R6 ;  /* 0x00000006050b7221 */ /* 0x008fe40000000000 */
[----:B------:R-:W1:Y:S02]  /*0150*/  LDC.64 R4, c[0x0][0x218] ;  /* 0x00008600ff047b82 */ /* 0x000e640000000a00 */
[----:B----4-:R-:W-:-:S04]  /*0160*/  FADD R11, R11, R8 ;  /* 0x000000080b0b7221 */ /* 0x010fc80000000000 */
[----:B------:R-:W-:-:S04]  /*0170*/  FMUL R13, R11, 0.25 ;  /* 0x3e8000000b0d7820 */ /* 0x000fc80000400000 */
[C---:B------:R-:W-:Y:S01]  /*0180*/  FADD R7, -R13.reuse, R7 ;  /* 0x000000070d077221 */ /* 0x040fe20000000100 */
[C---:B------:R-:W-:Y:S01]  /*0190*/  FADD R0, -R13.reuse, R0 ;  /* 0x000000000d007221 */ /* 0x040fe20000000100 */
[C---:B------:R-:W-:Y:S01]  /*01a0*/  FADD R6, -R13.reuse, R6 ;  /* 0x000000060d067221 */ /* 0x040fe20000000100 */
[----:B------:R-:W-:Y:S01]  /*01b0*/  FADD R11, -R13, R8 ;  /* 0x000000080d0b7221 */ /* 0x000fe20000000100 */
[----:B------:R-:W-:-:S04]  /*01c0*/  FMUL R7, R7, R7 ;  /* 0x0000000707077220 */ /* 0x000fc80000400000 */
[----:B------:R-:W-:-:S04]  /*01d0*/  FFMA R7, R0, R0, R7 ;  /* 0x0000000000077223 */ /* 0x000fc80000000007 */
[----:B------:R-:W-:Y:S02]  /*01e0*/  FFMA R0, R6, R6, R7 ;  /* 0x0000000606007223 */ /* 0x000fe40000000007 */
[----:B------:R-:W2:Y:S01]  /*01f0*/  LDC.64 R6, c[0x0][0x220] ;  /* 0x00008800ff067b82 */ /* 0x000ea20000000a00 */
[----:B-1----:R-:W-:Y:S01]  /*0200*/  IMAD.WIDE R2, R9, 0x4, R4 ;  /* 0x0000000409027825 */ /* 0x002fe200078e0204 */
[----:B------:R-:W-:-:S03]  /*0210*/  HFMA2.MMA R5, -RZ, RZ, 1.625, 0 ;  /* 0x3e800000ff057435 */ /* 0x000fc600000001ff */
[----:B------:R-:W-:Y:S01]  /*0220*/  FFMA R0, R11, R11, R0 ;  /* 0x0000000b0b007223 */ /* 0x000fe20000000000 */
[----:B------:R1:W-:Y:S06]  /*0230*/  @P0 STG.E desc[UR4][R2.64], R13 ;  /* 0x0000000d02000986 */ /* 0x0003ec000c101904 */
[----:B------:R-:W-:Y:S01]  /*0240*/  FFMA R0, R0, R5, 9.9999997473787516356e-06 ;  /* 0x3727c5ac00007423 */ /* 0x000fe20000000005 */
[----:B------:R-:W-:Y:S06]  /*0250*/  @!P0 EXIT ;  /* 0x000000000000894d */ /* 0x000fec0003800000 */
[----:B------:R-:W0:Y:S01]  /*0260*/  MUFU.RSQ R5, R0 ;  /* 0x0000000000057308 */ /* 0x000e220000001400 */
[----:B-12---:R-:W-:-:S05]  /*0270*/  IMAD.WIDE R2, R9, 0x4, R6 ;  /* 0x0000000409027825 */ /* 0x006fca00078e0206 */
[----:B0-----:R-:W-:Y:S01]  /*0280*/  STG.E desc[UR4][R2.64], R5 ;  /* 0x0000000502007986 */ /* 0x001fe2000c101904 */
[----:B------:R-:W-:Y:S05]  /*0290*/  EXIT ;  /* 0x000000000000794d */ /* 0x000fea0003800000 */
.L_x_0:
[----:B------:R-:W-:-:S00]  /*02a0*/  BRA `(.L_x_0) ;  /* 0xfffffffc00fc7947 */ /* 0x000fc0000383ffff */
[----:B------:R-:W-:-:S00]  /*02b0*/  NOP ;  /* 0x0000000000007918 */ /* 0x000fc00000000000 */
        /* <DEDUP_REMOVED lines=12> */
.L_x_1:


//--------------------- .nv.global.init           --------------------------
	.section	.nv.global.init,"aw",@progbits
.nv.global.init:
	.type		_$_str,@object
	.size		_$_str,(.L_0 - _$_str)
_$_str:
        /*0000*/ 	.byte	0x5f, 0x5f, 0x43, 0x55, 0x44, 0x41, 0x5f, 0x46, 0x54, 0x5a, 0x00
.L_0:


//--------------------- .nv.constant0.triton_poi_fused_native_group_norm_0 --------------------------
	.section	.nv.constant0.triton_poi_fused_native_group_norm_0,"a",@progbits
	.sectionflags	@""
	.align	4
.nv.constant0.triton_poi_fused_native_group_norm_0:
	.zero		556
